	.headerflags	@"EF_CUDA_TEXMODE_UNIFIED EF_CUDA_64BIT_ADDRESS EF_CUDA_ACCELERATORS EF_CUDA_SM90 EF_CUDA_VIRTUAL_SM(EF_CUDA_SM90)"
	.elftype	@"ET_EXEC"


//--------------------- .nv.info                  --------------------------
	.section	.nv.info,"",@"SHT_CUDA_INFO"
	.align	4


	//----- nvinfo : EIATTR_REGCOUNT
	.align		4
        /*0000*/ 	.byte	0x04, 0x2f
        /*0002*/ 	.short	(.L_1 - .L_0)
	.align		4
.L_0:
        /*0004*/ 	.word	index@(triton_poi_fused_avg_pool2d_26)
        /*0008*/ 	.word	0x00000020


	//----- nvinfo : EIATTR_MIN_STACK_SIZE
	.align		4
.L_1:
        /*000c*/ 	.byte	0x04, 0x12
        /*000e*/ 	.short	(.L_3 - .L_2)
	.align		4
.L_2:
        /*0010*/ 	.word	index@(triton_poi_fused_avg_pool2d_26)
        /*0014*/ 	.word	0x00000000


	//----- nvinfo : EIATTR_FRAME_SIZE
	.align		4
.L_3:
        /*0018*/ 	.byte	0x04, 0x11
        /*001a*/ 	.short	(.L_5 - .L_4)
	.align		4
.L_4:
        /*001c*/ 	.word	index@(triton_poi_fused_avg_pool2d_26)
        /*0020*/ 	.word	0x00000000


	//----- nvinfo : EIATTR_MIN_STACK_SIZE
	.align		4
.L_5:
        /*0024*/ 	.byte	0x04, 0x12
        /*0026*/ 	.short	(.L_7 - .L_6)
	.align		4
.L_6:
        /*0028*/ 	.word	index@(triton_poi_fused_avg_pool2d_26)
        /*002c*/ 	.word	0x00000000
.L_7:


//--------------------- .nv.info.triton_poi_fused_avg_pool2d_26 --------------------------
	.section	.nv.info.triton_poi_fused_avg_pool2d_26,"",@"SHT_CUDA_INFO"
	.sectionflags	@""
	.align	4


	//----- nvinfo : EIATTR_CUDA_API_VERSION
	.align		4
        /*0000*/ 	.byte	0x04, 0x37
        /*0002*/ 	.short	(.L_9 - .L_8)
.L_8:
        /*0004*/ 	.word	0x0000007c


	//----- nvinfo : EIATTR_KPARAM_INFO
	.align		4
.L_9:
        /*0008*/ 	.byte	0x04, 0x17
        /*000a*/ 	.short	(.L_11 - .L_10)
.L_10:
        /*000c*/ 	.word	0x00000000
        /*0010*/ 	.short	0x0002
        /*0012*/ 	.short	0x0010
        /*0014*/ 	.byte	0x00, 0xf0, 0x11, 0x00


	//----- nvinfo : EIATTR_KPARAM_INFO
	.align		4
.L_11:
        /*0018*/ 	.byte	0x04, 0x17
        /*001a*/ 	.short	(.L_13 - .L_12)
.L_12:
        /*001c*/ 	.word	0x00000000
        /*0020*/ 	.short	0x0001
        /*0022*/ 	.short	0x0008
        /*0024*/ 	.byte	0x00, 0xf4, 0x21, 0x00


	//----- nvinfo : EIATTR_KPARAM_INFO
	.align		4
.L_13:
        /*0028*/ 	.byte	0x04, 0x17
        /*002a*/ 	.short	(.L_15 - .L_14)
.L_14:
        /*002c*/ 	.word	0x00000000
        /*0030*/ 	.short	0x0000
        /*0032*/ 	.short	0x0000
        /*0034*/ 	.byte	0x00, 0xf4, 0x21, 0x00


	//----- nvinfo : EIATTR_SPARSE_MMA_MASK
	.align		4
.L_15:
        /*0038*/ 	.byte	0x03, 0x50
        /*003a*/ 	.short	0x0000


	//----- nvinfo : EIATTR_MAXREG_COUNT
	.align		4
        /*003c*/ 	.byte	0x03, 0x1b
        /*003e*/ 	.short	0x00ff


	//----- nvinfo : EIATTR_EXIT_INSTR_OFFSETS
	.align		4
        /*0040*/ 	.byte	0x04, 0x1c
        /*0042*/ 	.short	(.L_17 - .L_16)


	//   ....[0]....
.L_16:
        /*0044*/ 	.word	0x00000960


	//   ....[1]....
        /*0048*/ 	.word	0x00000980


	//----- nvinfo : EIATTR_REQNTID
	.align		4
.L_17:
        /*004c*/ 	.byte	0x04, 0x10
        /*004e*/ 	.short	(.L_19 - .L_18)
.L_18:
        /*0050*/ 	.word	0x00000080
        /*0054*/ 	.word	0x00000001
        /*0058*/ 	.word	0x00000001


	//----- nvinfo : EIATTR_CBANK_PARAM_SIZE
	.align		4
.L_19:
        /*005c*/ 	.byte	0x03, 0x19
        /*005e*/ 	.short	0x0014


	//----- nvinfo : EIATTR_PARAM_CBANK
	.align		4
        /*0060*/ 	.byte	0x04, 0x0a
        /*0062*/ 	.short	(.L_21 - .L_20)
	.align		4
.L_20:
        /*0064*/ 	.word	index@(.nv.constant0.triton_poi_fused_avg_pool2d_26)
        /*0068*/ 	.short	0x0210
        /*006a*/ 	.short	0x0014


	//----- nvinfo : EIATTR_SW_WAR
	.align		4
.L_21:
        /*006c*/ 	.byte	0x04, 0x36
        /*006e*/ 	.short	(.L_23 - .L_22)
.L_22:
        /*0070*/ 	.word	0x00000008
.L_23:


//--------------------- .nv.callgraph             --------------------------
	.section	.nv.callgraph,"",@"SHT_CUDA_CALLGRAPH"
	.align	4
	.sectionentsize	8
	.align		4
        /*0000*/ 	.word	0x00000000
	.align		4
        /*0004*/ 	.word	0xffffffff
	.align		4
        /*0008*/ 	.word	0x00000000
	.align		4
        /*000c*/ 	.word	0xfffffffe
	.align		4
        /*0010*/ 	.word	0x00000000
	.align		4
        /*0014*/ 	.word	0xfffffffd
	.align		4
        /*0018*/ 	.word	0x00000000
	.align		4
        /*001c*/ 	.word	0xfffffffc


//--------------------- .text.triton_poi_fused_avg_pool2d_26 --------------------------
	.section	.text.triton_poi_fused_avg_pool2d_26,"ax",@progbits
	.align	128
        .global         triton_poi_fused_avg_pool2d_26
        .type           triton_poi_fused_avg_pool2d_26,@function
        .size           triton_poi_fused_avg_pool2d_26,(.L_x_1 - triton_poi_fused_avg_pool2d_26)
        .other          triton_poi_fused_avg_pool2d_26,@"STO_CUDA_ENTRY STV_DEFAULT"
triton_poi_fused_avg_pool2d_26:
.text.triton_poi_fused_avg_pool2d_26:
[----:B------:R-:W0:Y:S02]  /*0000*/  LDC R1, c[0x0][0x28] ;  /* 0x00000a00ff017b82 */ /* 0x000e240000000800 */
[----:B------:R-:W1:Y:S01]  /*0010*/  S2R R0, SR_TID.X ;  /* 0x0000000000007919 */ /* 0x000e620000002100 */
[----:B------:R-:W-:Y:S01]  /*0020*/  CS2R R6, SRZ ;  /* 0x0000000000067805 */ /* 0x000fe2000001ff00 */
[----:B------:R-:W-:Y:S01]  /*0030*/  ULDC.64 UR4, c[0x0][0x208] ;  /* 0x0000820000047ab9 */ /* 0x000fe20000000a00 */
[----:B------:R-:W2:Y:S01]  /*0040*/  S2R R23, SR_CTAID.X ;  /* 0x0000000000177919 */ /* 0x000ea20000002500 */
[----:B-1----:R-:W-:-:S05]  /*0050*/  IMAD.SHL.U32 R0, R0, 0x2, RZ ;  /* 0x0000000200007824 */ /* 0x002fca00078e00ff */
[----:B------:R-:W-:-:S05]  /*0060*/  LOP3.LUT R0, R0, 0xfe, RZ, 0xc0, !PT ;  /* 0x000000fe00007812 */ /* 0x000fca00078ec0ff */
[----:B--2---:R-:W-:-:S04]  /*0070*/  IMAD R23, R23, 0x100, R0 ;  /* 0x0000010017177824 */ /* 0x004fc800078e0200 */
[----:B------:R-:W-:-:S05]  /*0080*/  IMAD.HI R0, R23, 0x2e8ba2e9, RZ ;  /* 0x2e8ba2e917007827 */ /* 0x000fca00078e02ff */
[----:B------:R-:W-:-:S04]  /*0090*/  SHF.R.U32.HI R3, RZ, 0x1f, R0 ;  /* 0x0000001fff037819 */ /* 0x000fc80000011600 */
[CC--:B------:R-:W-:Y:S02]  /*00a0*/  LEA.HI.SX32 R22, R0.reuse, R3.reuse, 0x1e ;  /* 0x0000000300167211 */ /* 0x0c0fe400078ff2ff */
[----:B------:R-:W-:Y:S02]  /*00b0*/  LEA.HI.SX32 R0, R0, R3, 0x1b ;  /* 0x0000000300007211 */ /* 0x000fe400078fdaff */
[----:B------:R-:W-:Y:S01]  /*00c0*/  SHF.R.S32.HI R5, RZ, 0x1f, R22 ;  /* 0x0000001fff057819 */ /* 0x000fe20000011416 */
[----:B------:R-:W1:Y:S01]  /*00d0*/  LDC.64 R2, c[0x0][0x210] ;  /* 0x00008400ff027b82 */ /* 0x000e620000000a00 */
[----:B------:R-:W-:Y:S02]  /*00e0*/  LEA.HI R4, R0, R0, RZ, 0x3 ;  /* 0x0000000000047211 */ /* 0x000fe400078f18ff */
[----:B------:R-:W-:Y:S02]  /*00f0*/  LEA.HI R5, R5, R22, RZ, 0x3 ;  /* 0x0000001605057211 */ /* 0x000fe400078f18ff */
[----:B------:R-:W-:-:S02]  /*0100*/  LOP3.LUT R25, R4, 0xfffffff8, RZ, 0xc0, !PT ;  /* 0xfffffff804197812 */ /* 0x000fc400078ec0ff */
[----:B------:R-:W-:-:S03]  /*0110*/  LOP3.LUT R5, R5, 0xfffffff8, RZ, 0xc0, !PT ;  /* 0xfffffff805057812 */ /* 0x000fc600078ec0ff */
[----:B------:R-:W-:Y:S02]  /*0120*/  IMAD.IADD R25, R0, 0x1, -R25 ;  /* 0x0000000100197824 */ /* 0x000fe400078e0a19 */
[----:B------:R-:W-:Y:S02]  /*0130*/  IMAD.IADD R22, R22, 0x1, -R5 ;  /* 0x0000000116167824 */ /* 0x000fe400078e0a05 */
[----:B------:R-:W-:-:S03]  /*0140*/  VIADD R5, R23, 0xffffff3a ;  /* 0xffffff3a17057836 */ /* 0x000fc60000000000 */
[C---:B------:R-:W-:Y:S02]  /*0150*/  ISETP.GT.AND P1, PT, R22.reuse, RZ, PT ;  /* 0x000000ff1600720c */ /* 0x040fe40003f24270 */
[C---:B------:R-:W-:Y:S02]  /*0160*/  ISETP.GT.AND P0, PT, R22.reuse, -0x1, PT ;  /* 0xffffffff1600780c */ /* 0x040fe40003f04270 */
[C---:B------:R-:W-:Y:S02]  /*0170*/  ISETP.GT.AND P2, PT, R25.reuse, RZ, P1 ;  /* 0x000000ff1900720c */ /* 0x040fe40000f44270 */
[----:B------:R-:W-:Y:S01]  /*0180*/  ISETP.GT.AND P0, PT, R25, RZ, P0 ;  /* 0x000000ff1900720c */ /* 0x000fe20000704270 */
[----:B-1----:R-:W-:Y:S01]  /*0190*/  IMAD.WIDE R4, R5, 0x4, R2 ;  /* 0x0000000405047825 */ /* 0x002fe200078e0202 */
[C---:B------:R-:W-:Y:S02]  /*01a0*/  ISETP.LT.AND P2, PT, R23.reuse, 0x1600, P2 ;  /* 0x000016001700780c */ /* 0x040fe40001741270 */
[C---:B------:R-:W-:Y:S01]  /*01b0*/  ISETP.LT.AND P3, PT, R23.reuse, 0x1600, P0 ;  /* 0x000016001700780c */ /* 0x040fe20000761270 */
[----:B------:R-:W-:Y:S01]  /*01c0*/  VIADD R9, R23, 0xffffff50 ;  /* 0xffffff5017097836 */ /* 0x000fe20000000000 */
[----:B------:R-:W-:Y:S01]  /*01d0*/  CS2R R10, SRZ ;  /* 0x00000000000a7805 */ /* 0x000fe2000001ff00 */
[----:B------:R-:W-:-:S02]  /*01e0*/  VIADD R26, R22, 0x1 ;  /* 0x00000001161a7836 */ /* 0x000fc40000000000 */
[----:B------:R-:W-:-:S03]  /*01f0*/  IMAD.WIDE R8, R9, 0x4, R2 ;  /* 0x0000000409087825 */ /* 0x000fc600078e0202 */
[----:B------:R-:W-:-:S03]  /*0200*/  ISETP.GE.U32.AND P4, PT, R26, 0x8, PT ;  /* 0x000000081a00780c */ /* 0x000fc60003f86070 */
[----:B------:R1:W2:Y:S01]  /*0210*/  @P2 LDG.E.64 R6, desc[UR4][R4.64] ;  /* 0x0000000404062981 */ /* 0x0002a2000c1e1b00 */
[----:B------:R-:W-:-:S03]  /*0220*/  ISETP.GT.AND P0, PT, R25, RZ, !P4 ;  /* 0x000000ff1900720c */ /* 0x000fc60006704270 */
[----:B------:R3:W4:Y:S01]  /*0230*/  @P3 LDG.E.64 R10, desc[UR4][R8.64] ;  /* 0x00000004080a3981 */ /* 0x000722000c1e1b00 */
[C---:B------:R-:W-:Y:S01]  /*0240*/  ISETP.LT.AND P0, PT, R23.reuse, 0x1600, P0 ;  /* 0x000016001700780c */ /* 0x040fe20000701270 */
[----:B------:R-:W-:Y:S01]  /*0250*/  VIADD R13, R23, 0xffffff66 ;  /* 0xffffff66170d7836 */ /* 0x000fe20000000000 */
[----:B-1----:R-:W-:-:S03]  /*0260*/  CS2R R4, SRZ ;  /* 0x0000000000047805 */ /* 0x002fc6000001ff00 */
[----:B------:R-:W-:-:S08]  /*0270*/  IMAD.WIDE R12, R13, 0x4, R2 ;  /* 0x000000040d0c7825 */ /* 0x000fd000078e0202 */
[----:B------:R1:W5:Y:S01]  /*0280*/  @P0 LDG.E.64 R4, desc[UR4][R12.64] ;  /* 0x000000040c040981 */ /* 0x000362000c1e1b00 */
[----:B------:R-:W-:Y:S01]  /*0290*/  ISETP.GE.AND P5, PT, R23, 0x1600, PT ;  /* 0x000016001700780c */ /* 0x000fe20003fa6270 */
[C---:B------:R-:W-:Y:S01]  /*02a0*/  VIADD R27, R25.reuse, 0x1 ;  /* 0x00000001191b7836 */ /* 0x040fe20000000000 */
[C---:B------:R-:W-:Y:S02]  /*02b0*/  LOP3.LUT R0, R25.reuse, R22, RZ, 0xfc, !PT ;  /* 0x0000001619007212 */ /* 0x040fe400078efcff */
[----:B---3--:R-:W-:Y:S02]  /*02c0*/  CS2R R8, SRZ ;  /* 0x0000000000087805 */ /* 0x008fe4000001ff00 */
[----:B------:R-:W-:Y:S01]  /*02d0*/  ISETP.GT.AND P1, PT, R25, -0x1, P1 ;  /* 0xffffffff1900780c */ /* 0x000fe20000f24270 */
[C---:B------:R-:W-:Y:S01]  /*02e0*/  IMAD.WIDE R14, R23.reuse, 0x4, R2 ;  /* 0x00000004170e7825 */ /* 0x040fe200078e0202 */
[----:B------:R-:W-:Y:S02]  /*02f0*/  ISETP.GT.AND P6, PT, R0, -0x1, !P5 ;  /* 0xffffffff0000780c */ /* 0x000fe40006fc4270 */
[C---:B------:R-:W-:Y:S01]  /*0300*/  ISETP.LT.AND P1, PT, R23.reuse, 0x1600, P1 ;  /* 0x000016001700780c */ /* 0x040fe20000f21270 */
[----:B------:R-:W-:Y:S01]  /*0310*/  VIADD R17, R23, 0xffffffea ;  /* 0xffffffea17117836 */ /* 0x000fe20000000000 */
[----:B------:R-:W-:Y:S01]  /*0320*/  ISETP.GT.AND P4, PT, R25, -0x1, !P4 ;  /* 0xffffffff1900780c */ /* 0x000fe20006784270 */
[----:B-1----:R-:W-:-:S02]  /*0330*/  VIADD R13, R23, 0x9a ;  /* 0x0000009a170d7836 */ /* 0x002fc40000000000 */
[----:B------:R-:W-:Y:S01]  /*0340*/  IMAD.WIDE R16, R17, 0x4, R2 ;  /* 0x0000000411107825 */ /* 0x000fe200078e0202 */
[----:B------:R-:W-:-:S05]  /*0350*/  ISETP.LT.AND P4, PT, R23, 0x1600, P4 ;  /* 0x000016001700780c */ /* 0x000fca0002781270 */
[----:B------:R1:W3:Y:S01]  /*0360*/  @P6 LDG.E.64 R8, desc[UR4][R14.64] ;  /* 0x000000040e086981 */ /* 0x0002e2000c1e1b00 */
[----:B------:R-:W-:Y:S02]  /*0370*/  VIADD R19, R23, 0x16 ;  /* 0x0000001617137836 */ /* 0x000fe40000000000 */
[----:B-1----:R-:W-:Y:S01]  /*0380*/  IMAD.WIDE R14, R13, 0x4, R2 ;  /* 0x000000040d0e7825 */ /* 0x002fe200078e0202 */
[----:B------:R-:W-:-:S03]  /*0390*/  CS2R R12, SRZ ;  /* 0x00000000000c7805 */ /* 0x000fc6000001ff00 */
[----:B------:R-:W-:-:S04]  /*03a0*/  VIADD R21, R23, 0xb0 ;  /* 0x000000b017157836 */ /* 0x000fc80000000000 */
[----:B------:R-:W-:Y:S01]  /*03b0*/  IMAD.WIDE R20, R21, 0x4, R2 ;  /* 0x0000000415147825 */ /* 0x000fe200078e0202 */
[----:B------:R-:W-:Y:S02]  /*03c0*/  LOP3.LUT R26, R27, R26, RZ, 0xfc, !PT ;  /* 0x0000001a1b1a7212 */ /* 0x000fe400078efcff */
[----:B--2---:R-:W-:Y:S02]  /*03d0*/  SEL R0, R6, RZ, P2 ;  /* 0x000000ff06007207 */ /* 0x004fe40001000000 */
[----:B------:R-:W-:Y:S02]  /*03e0*/  SEL R24, R7, RZ, P2 ;  /* 0x000000ff07187207 */ /* 0x000fe40001000000 */
[----:B------:R-:W-:Y:S02]  /*03f0*/  CS2R R6, SRZ ;  /* 0x0000000000067805 */ /* 0x000fe4000001ff00 */
[----:B------:R-:W-:Y:S02]  /*0400*/  ISETP.GE.U32.AND P2, PT, R27, 0x8, PT ;  /* 0x000000081b00780c */ /* 0x000fe40003f46070 */
[----:B----4-:R-:W-:-:S02]  /*0410*/  SEL R29, R10, RZ, P3 ;  /* 0x000000ff0a1d7207 */ /* 0x010fc40001800000 */
[----:B------:R-:W-:Y:S01]  /*0420*/  SEL R28, R11, RZ, P3 ;  /* 0x000000ff0b1c7207 */ /* 0x000fe20001800000 */
[----:B------:R1:W2:Y:S01]  /*0430*/  @P1 LDG.E.64 R6, desc[UR4][R16.64] ;  /* 0x0000000410061981 */ /* 0x0002a2000c1e1b00 */
[----:B------:R-:W-:-:S04]  /*0440*/  ISETP.GT.AND P3, PT, R22, RZ, !P2 ;  /* 0x000000ff1600720c */ /* 0x000fc80005764270 */
[----:B------:R-:W-:Y:S02]  /*0450*/  ISETP.LT.AND P3, PT, R23, 0x1600, P3 ;  /* 0x000016001700780c */ /* 0x000fe40001f61270 */
[----:B------:R-:W-:Y:S01]  /*0460*/  CS2R R10, SRZ ;  /* 0x00000000000a7805 */ /* 0x000fe2000001ff00 */
[----:B-1----:R-:W-:Y:S01]  /*0470*/  IMAD.WIDE R16, R19, 0x4, R2 ;  /* 0x0000000413107825 */ /* 0x002fe200078e0202 */
[----:B------:R-:W-:-:S04]  /*0480*/  ISETP.GT.AND P2, PT, R22, -0x1, !P2 ;  /* 0xffffffff1600780c */ /* 0x000fc80005744270 */
[----:B------:R-:W4:Y:S05]  /*0490*/  @P4 LDG.E.64 R12, desc[UR4][R16.64] ;  /* 0x00000004100c4981 */ /* 0x000f2a000c1e1b00 */
[----:B------:R5:W4:Y:S02]  /*04a0*/  @P3 LDG.E.64 R10, desc[UR4][R14.64] ;  /* 0x000000040e0a3981 */ /* 0x000b24000c1e1b00 */
[----:B-----5:R-:W-:Y:S01]  /*04b0*/  SEL R14, R4, RZ, P0 ;  /* 0x000000ff040e7207 */ /* 0x020fe20000000000 */
[C---:B------:R-:W-:Y:S01]  /*04c0*/  VIADD R4, R22.reuse, 0xffffffff ;  /* 0xffffffff16047836 */ /* 0x040fe20000000000 */
[----:B------:R-:W-:Y:S02]  /*04d0*/  SEL R15, R5, RZ, P0 ;  /* 0x000000ff050f7207 */ /* 0x000fe40000000000 */
[----:B------:R-:W-:-:S04]  /*04e0*/  ISETP.GT.AND P0, PT, R22, 0x1, PT ;  /* 0x000000011600780c */ /* 0x000fc80003f04270 */
[----:B------:R-:W-:Y:S01]  /*04f0*/  SEL R16, R4, RZ, P0 ;  /* 0x000000ff04107207 */ /* 0x000fe20000000000 */
[C---:B------:R-:W-:Y:S01]  /*0500*/  VIADD R4, R22.reuse, 0x2 ;  /* 0x0000000216047836 */ /* 0x040fe20000000000 */
[----:B------:R-:W-:Y:S02]  /*0510*/  ISETP.GE.AND P0, PT, R22, 0x6, PT ;  /* 0x000000061600780c */ /* 0x000fe40003f06270 */
[----:B------:R-:W-:Y:S02]  /*0520*/  ISETP.LT.AND P2, PT, R23, 0x1600, P2 ;  /* 0x000016001700780c */ /* 0x000fe40001741270 */
[----:B------:R-:W-:Y:S02]  /*0530*/  SEL R4, R4, RZ, !P0 ;  /* 0x000000ff04047207 */ /* 0x000fe40004000000 */
[----:B------:R-:W-:Y:S02]  /*0540*/  ISETP.GT.AND P0, PT, R22, 0x5, PT ;  /* 0x000000051600780c */ /* 0x000fe40003f04270 */
[----:B------:R-:W-:Y:S01]  /*0550*/  CS2R R18, SRZ ;  /* 0x0000000000127805 */ /* 0x000fe2000001ff00 */
[----:B------:R-:W-:-:S06]  /*0560*/  VIADD R17, R4, 0x8 ;  /* 0x0000000804117836 */ /* 0x000fcc0000000000 */
[----:B------:R1:W5:Y:S04]  /*0570*/  @P2 LDG.E.64 R18, desc[UR4][R20.64] ;  /* 0x0000000414122981 */ /* 0x000368000c1e1b00 */
[----:B------:R-:W-:Y:S01]  /*0580*/  @!P0 IMAD.MOV R17, RZ, RZ, R4 ;  /* 0x000000ffff118224 */ /* 0x000fe200078e0204 */
[C---:B------:R-:W-:Y:S01]  /*0590*/  ISETP.GT.AND P0, PT, R25.reuse, 0x1, PT ;  /* 0x000000011900780c */ /* 0x040fe20003f04270 */
[C---:B-1----:R-:W-:Y:S02]  /*05a0*/  VIADD R20, R25.reuse, 0xffffffff ;  /* 0xffffffff19147836 */ /* 0x042fe40000000000 */
[----:B------:R-:W-:-:S03]  /*05b0*/  VIADD R4, R25, 0x2 ;  /* 0x0000000219047836 */ /* 0x000fc60000000000 */
[----:B------:R-:W-:Y:S02]  /*05c0*/  SEL R20, R20, RZ, P0 ;  /* 0x000000ff14147207 */ /* 0x000fe40000000000 */
[----:B------:R-:W-:-:S04]  /*05d0*/  ISETP.GE.AND P0, PT, R25, 0x6, PT ;  /* 0x000000061900780c */ /* 0x000fc80003f06270 */
[----:B------:R-:W-:Y:S02]  /*05e0*/  SEL R4, R4, RZ, !P0 ;  /* 0x000000ff04047207 */ /* 0x000fe40004000000 */
[----:B------:R-:W-:-:S03]  /*05f0*/  ISETP.GT.AND P0, PT, R25, 0x5, PT ;  /* 0x000000051900780c */ /* 0x000fc60003f04270 */
[----:B------:R-:W-:Y:S02]  /*0600*/  VIADD R21, R4, 0x8 ;  /* 0x0000000804157836 */ /* 0x000fe40000000000 */
[----:B------:R-:W-:-:S08]  /*0610*/  VIADD R5, R23, 0xc6 ;  /* 0x000000c617057836 */ /* 0x000fd00000000000 */
[----:B------:R-:W-:Y:S01]  /*0620*/  @!P0 IMAD.MOV R21, RZ, RZ, R4 ;  /* 0x000000ffff158224 */ /* 0x000fe200078e0204 */
[----:B------:R-:W-:Y:S01]  /*0630*/  ISETP.LT.U32.AND P0, PT, R26, 0x8, !P5 ;  /* 0x000000081a00780c */ /* 0x000fe20006f01070 */
[----:B------:R-:W-:Y:S01]  /*0640*/  IMAD.WIDE R2, R5, 0x4, R2 ;  /* 0x0000000405027825 */ /* 0x000fe200078e0202 */
[----:B------:R-:W-:-:S11]  /*0650*/  CS2R R4, SRZ ;  /* 0x0000000000047805 */ /* 0x000fd6000001ff00 */
[----:B------:R1:W5:Y:S01]  /*0660*/  @P0 LDG.E.64 R4, desc[UR4][R2.64] ;  /* 0x0000000402040981 */ /* 0x000362000c1e1b00 */
[----:B------:R-:W-:Y:S02]  /*0670*/  IMAD R22, R16, R20, RZ ;  /* 0x0000001410167224 */ /* 0x000fe400078e02ff */
[----:B------:R-:W-:Y:S02]  /*0680*/  IMAD R20, R20, R17, RZ ;  /* 0x0000001114147224 */ /* 0x000fe400078e02ff */
[-C--:B------:R-:W-:Y:S02]  /*0690*/  IMAD R17, R17, R21.reuse, R22 ;  /* 0x0000001511117224 */ /* 0x080fe400078e0216 */
[----:B------:R-:W-:Y:S02]  /*06a0*/  IMAD R20, R16, R21, R20 ;  /* 0x0000001510147224 */ /* 0x000fe400078e0214 */
[----:B------:R-:W-:Y:S01]  /*06b0*/  FADD R29, R0, R29 ;  /* 0x0000001d001d7221 */ /* 0x000fe20000000000 */
[----:B------:R-:W-:Y:S01]  /*06c0*/  FADD R24, R24, R28 ;  /* 0x0000001c18187221 */ /* 0x000fe20000000000 */
[----:B---3--:R-:W-:Y:S01]  /*06d0*/  SEL R8, R8, RZ, P6 ;  /* 0x000000ff08087207 */ /* 0x008fe20003000000 */
[----:B------:R-:W-:Y:S01]  /*06e0*/  IMAD.IADD R17, R17, 0x1, -R20 ;  /* 0x0000000111117824 */ /* 0x000fe200078e0a14 */
[----:B------:R-:W-:Y:S01]  /*06f0*/  SEL R9, R9, RZ, P6 ;  /* 0x000000ff09097207 */ /* 0x000fe20003000000 */
[----:B-1----:R-:W1:Y:S03]  /*0700*/  LDC.64 R2, c[0x0][0x218] ;  /* 0x00008600ff027b82 */ /* 0x002e660000000a00 */
[----:B------:R-:W-:Y:S01]  /*0710*/  I2FP.F32.S32 R0, R17 ;  /* 0x0000001100007245 */ /* 0x000fe20000201400 */
[----:B------:R-:W-:Y:S01]  /*0720*/  FADD R29, R29, R14 ;  /* 0x0000000e1d1d7221 */ /* 0x000fe20000000000 */
[----:B------:R-:W-:Y:S01]  /*0730*/  FADD R24, R24, R15 ;  /* 0x0000000f18187221 */ /* 0x000fe20000000000 */
[----:B-1----:R-:W-:Y:S01]  /*0740*/  IMAD.WIDE R2, R23, 0x4, R2 ;  /* 0x0000000417027825 */ /* 0x002fe200078e0202 */
[----:B--2---:R-:W-:-:S02]  /*0750*/  SEL R6, R6, RZ, P1 ;  /* 0x000000ff06067207 */ /* 0x004fc40000800000 */
[----:B------:R-:W-:Y:S02]  /*0760*/  SEL R7, R7, RZ, P1 ;  /* 0x000000ff07077207 */ /* 0x000fe40000800000 */
[----:B------:R-:W-:Y:S01]  /*0770*/  FSETP.GT.AND P1, PT, |R0|, 8.50705917302346158658e+37, PT ;  /* 0x7e8000000000780b */ /* 0x000fe20003f24200 */
[----:B------:R-:W-:Y:S02]  /*0780*/  FADD R29, R29, R6 ;  /* 0x000000061d1d7221 */ /* 0x000fe40000000000 */
[----:B------:R-:W-:Y:S01]  /*0790*/  FADD R24, R24, R7 ;  /* 0x0000000718187221 */ /* 0x000fe20000000000 */
[----:B----4-:R-:W-:Y:S02]  /*07a0*/  SEL R12, R12, RZ, P4 ;  /* 0x000000ff0c0c7207 */ /* 0x010fe40002000000 */
[----:B------:R-:W-:Y:S02]  /*07b0*/  SEL R13, R13, RZ, P4 ;  /* 0x000000ff0d0d7207 */ /* 0x000fe40002000000 */
[----:B------:R-:W-:Y:S01]  /*07c0*/  FSETP.GEU.AND P4, PT, |R0|, 1.175494350822287508e-38, PT ;  /* 0x008000000000780b */ /* 0x000fe20003f8e200 */
[----:B------:R-:W-:Y:S01]  /*07d0*/  FADD R29, R29, R8 ;  /* 0x000000081d1d7221 */ /* 0x000fe20000000000 */
[----:B------:R-:W-:Y:S01]  /*07e0*/  FADD R24, R24, R9 ;  /* 0x0000000918187221 */ /* 0x000fe20000000000 */
[----:B------:R-:W-:-:S02]  /*07f0*/  SEL R10, R10, RZ, P3 ;  /* 0x000000ff0a0a7207 */ /* 0x000fc40001800000 */
[----:B------:R-:W-:Y:S01]  /*0800*/  @P1 FMUL R0, R0, 0.25 ;  /* 0x3e80000000001820 */ /* 0x000fe20000400000 */
[----:B------:R-:W-:Y:S01]  /*0810*/  SEL R11, R11, RZ, P3 ;  /* 0x000000ff0b0b7207 */ /* 0x000fe20001800000 */
[----:B------:R-:W-:Y:S01]  /*0820*/  FADD R29, R29, R12 ;  /* 0x0000000c1d1d7221 */ /* 0x000fe20000000000 */
[----:B------:R-:W-:-:S03]  /*0830*/  FADD R24, R24, R13 ;  /* 0x0000000d18187221 */ /* 0x000fc60000000000 */
[----:B------:R-:W-:Y:S01]  /*0840*/  FADD R29, R29, R10 ;  /* 0x0000000a1d1d7221 */ /* 0x000fe20000000000 */
[----:B------:R-:W-:Y:S01]  /*0850*/  FADD R24, R24, R11 ;  /* 0x0000000b18187221 */ /* 0x000fe20000000000 */
[----:B------:R-:W-:-:S06]  /*0860*/  @!P4 FMUL R0, R0, 16777216 ;  /* 0x4b8000000000c820 */ /* 0x000fcc0000400000 */
[----:B------:R-:W1:Y:S01]  /*0870*/  MUFU.RCP R0, R0 ;  /* 0x0000000000007308 */ /* 0x000e620000001000 */
[----:B-----5:R-:W-:Y:S02]  /*0880*/  SEL R18, R18, RZ, P2 ;  /* 0x000000ff12127207 */ /* 0x020fe40001000000 */
[----:B------:R-:W-:-:S03]  /*0890*/  SEL R19, R19, RZ, P2 ;  /* 0x000000ff13137207 */ /* 0x000fc60001000000 */
[----:B------:R-:W-:Y:S02]  /*08a0*/  FADD R29, R29, R18 ;  /* 0x000000121d1d7221 */ /* 0x000fe40000000000 */
[----:B------:R-:W-:Y:S01]  /*08b0*/  FADD R24, R24, R19 ;  /* 0x0000001318187221 */ /* 0x000fe20000000000 */
[----:B------:R-:W-:Y:S02]  /*08c0*/  SEL R4, R4, RZ, P0 ;  /* 0x000000ff04047207 */ /* 0x000fe40000000000 */
[----:B------:R-:W-:-:S03]  /*08d0*/  SEL R5, R5, RZ, P0 ;  /* 0x000000ff05057207 */ /* 0x000fc60000000000 */
[----:B------:R-:W-:Y:S02]  /*08e0*/  FADD R4, R29, R4 ;  /* 0x000000041d047221 */ /* 0x000fe40000000000 */
[----:B------:R-:W-:Y:S02]  /*08f0*/  FADD R5, R24, R5 ;  /* 0x0000000518057221 */ /* 0x000fe40000000000 */
[----:B------:R-:W-:Y:S02]  /*0900*/  @P1 FMUL R4, R4, 0.25 ;  /* 0x3e80000004041820 */ /* 0x000fe40000400000 */
[----:B------:R-:W-:Y:S02]  /*0910*/  @P1 FMUL R5, R5, 0.25 ;  /* 0x3e80000005051820 */ /* 0x000fe40000400000 */
[----:B------:R-:W-:Y:S02]  /*0920*/  @!P4 FMUL R4, R4, 16777216 ;  /* 0x4b8000000404c820 */ /* 0x000fe40000400000 */
[----:B------:R-:W-:-:S02]  /*0930*/  @!P4 FMUL R5, R5, 16777216 ;  /* 0x4b8000000505c820 */ /* 0x000fc40000400000 */
[C---:B-1----:R-:W-:Y:S02]  /*0940*/  FMUL R4, R0.reuse, R4 ;  /* 0x0000000400047220 */ /* 0x042fe40000400000 */
[----:B------:R-:W-:Y:S01]  /*0950*/  FMUL R5, R0, R5 ;  /* 0x0000000500057220 */ /* 0x000fe20000400000 */
[----:B------:R-:W-:Y:S06]  /*0960*/  @P5 EXIT ;  /* 0x000000000000594d */ /* 0x000fec0003800000 */
[----:B------:R-:W-:Y:S01]  /*0970*/  STG.E.64 desc[UR4][R2.64], R4 ;  /* 0x0000000402007986 */ /* 0x000fe2000c101b04 */
[----:B------:R-:W-:Y:S05]  /*0980*/  EXIT ;  /* 0x000000000000794d */ /* 0x000fea0003800000 */
.L_x_0:
[----:B------:R-:W-:-:S00]  /*0990*/  BRA `(.L_x_0) ;  /* 0xfffffffc00fc7947 */ /* 0x000fc0000383ffff */
[----:B------:R-:W-:-:S00]  /*09a0*/  NOP ;  /* 0x0000000000007918 */ /* 0x000fc00000000000 */
        /* <DEDUP_REMOVED lines=13> */
.L_x_1:


//--------------------- .nv.constant0.triton_poi_fused_avg_pool2d_26 --------------------------
	.section	.nv.constant0.triton_poi_fused_avg_pool2d_26,"a",@progbits
	.sectionflags	@""
	.align	4
.nv.constant0.triton_poi_fused_avg_pool2d_26:
	.zero		548
